//
// Generated by NVIDIA NVVM Compiler
//
// Compiler Build ID: CL-36424714
// Cuda compilation tools, release 13.0, V13.0.88
// Based on NVVM 20.0.0
//

.version 9.0
.target sm_100
.address_size 64

	// .globl	_Z20within_radius_kernelPK6float3PiS_fi

.visible .entry _Z20within_radius_kernelPK6float3PiS_fi(
	.param .u64 .ptr .align 1 _Z20within_radius_kernelPK6float3PiS_fi_param_0,
	.param .u64 .ptr .align 1 _Z20within_radius_kernelPK6float3PiS_fi_param_1,
	.param .align 4 .b8 _Z20within_radius_kernelPK6float3PiS_fi_param_2[12],
	.param .f32 _Z20within_radius_kernelPK6float3PiS_fi_param_3,
	.param .u32 _Z20within_radius_kernelPK6float3PiS_fi_param_4
)
{
	.reg .pred 	%p<3>;
	.reg .b32 	%r<7>;
	.reg .b32 	%f<15>;
	.reg .b64 	%rd<9>;

	ld.param.f32 	%f3, [_Z20within_radius_kernelPK6float3PiS_fi_param_2+8];
	ld.param.f32 	%f2, [_Z20within_radius_kernelPK6float3PiS_fi_param_2+4];
	ld.param.f32 	%f1, [_Z20within_radius_kernelPK6float3PiS_fi_param_2];
	ld.param.u64 	%rd1, [_Z20within_radius_kernelPK6float3PiS_fi_param_0];
	ld.param.u64 	%rd2, [_Z20within_radius_kernelPK6float3PiS_fi_param_1];
	ld.param.f32 	%f4, [_Z20within_radius_kernelPK6float3PiS_fi_param_3];
	ld.param.u32 	%r2, [_Z20within_radius_kernelPK6float3PiS_fi_param_4];
	mov.u32 	%r3, %ntid.x;
	mov.u32 	%r4, %ctaid.x;
	mov.u32 	%r5, %tid.x;
	mad.lo.s32 	%r1, %r3, %r4, %r5;
	setp.ge.s32 	%p1, %r1, %r2;
	@%p1 bra 	$L__BB0_2;
	cvta.to.global.u64 	%rd3, %rd1;
	cvta.to.global.u64 	%rd4, %rd2;
	mul.wide.s32 	%rd5, %r1, 12;
	add.s64 	%rd6, %rd3, %rd5;
	ld.global.nc.f32 	%f5, [%rd6];
	ld.global.nc.f32 	%f6, [%rd6+4];
	ld.global.nc.f32 	%f7, [%rd6+8];
	sub.f32 	%f8, %f5, %f1;
	sub.f32 	%f9, %f6, %f2;
	sub.f32 	%f10, %f7, %f3;
	mul.f32 	%f11, %f9, %f9;
	fma.rn.f32 	%f12, %f8, %f8, %f11;
	fma.rn.f32 	%f13, %f10, %f10, %f12;
	sqrt.rn.f32 	%f14, %f13;
	setp.lt.f32 	%p2, %f14, %f4;
	selp.u32 	%r6, 1, 0, %p2;
	mul.wide.s32 	%rd7, %r1, 4;
	add.s64 	%rd8, %rd4, %rd7;
	st.global.u32 	[%rd8], %r6;
$L__BB0_2:
	ret;

}


// ===== COMPILED SASS (sm_100) =====

	.target	sm_100

	.elftype	@"ET_EXEC"


//--------------------- .note.nv.tkinfo           --------------------------
	.section	.note.nv.tkinfo,"",@"SHT_NOTE"
	.sectionflags	@"SHF_NOTE_NV_TKINFO"
	.tkinfo
        /*0018*/ 	.word	0x00000002
        /*0030*/ 	.string	""
        /*0030*/ 	.string	"ptxas"
        /*0030*/ 	.string	"Cuda compilation tools, release 13.0, V13.0.88"
        /*0030*/ 	.string	"Build cuda_13.0.r13.0/compiler.36424714_0"
        /*0030*/ 	.string	"-arch sm_100 -m 64 "



//--------------------- .note.nv.cuinfo           --------------------------
	.section	.note.nv.cuinfo,"",@"SHT_NOTE"
	.sectionflags	@"SHF_NOTE_NV_CUINFO"
        /*0018*/ 	.short	0x0002
        /*001a*/ 	.short	0x0064
        /*001c*/ 	.short	0x0082
	.zero		2


//--------------------- .nv.info                  --------------------------
	.section	.nv.info,"",@"SHT_CUDA_INFO"
	.align	4


	//----- nvinfo : EIATTR_REGCOUNT
	.align		4
        /*0000*/ 	.byte	0x04, 0x2f
        /*0002*/ 	.short	(.L_1 - .L_0)
	.align		4
.L_0:
        /*0004*/ 	.word	index@(_Z20within_radius_kernelPK6float3PiS_fi)
        /*0008*/ 	.word	0x0000000b


	//----- nvinfo : EIATTR_FRAME_SIZE
	.align		4
.L_1:
        /*000c*/ 	.byte	0x04, 0x11
        /*000e*/ 	.short	(.L_3 - .L_2)
	.align		4
.L_2:
        /*0010*/ 	.word	index@($__internal_0_$__cuda_sm20_sqrt_rn_f32_slowpath)
        /*0014*/ 	.word	0x00000000


	//----- nvinfo : EIATTR_FRAME_SIZE
	.align		4
.L_3:
        /*0018*/ 	.byte	0x04, 0x11
        /*001a*/ 	.short	(.L_5 - .L_4)
	.align		4
.L_4:
        /*001c*/ 	.word	index@(_Z20within_radius_kernelPK6float3PiS_fi)
        /*0020*/ 	.word	0x00000000


	//----- nvinfo : EIATTR_MIN_STACK_SIZE
	.align		4
.L_5:
        /*0024*/ 	.byte	0x04, 0x12
        /*0026*/ 	.short	(.L_7 - .L_6)
	.align		4
.L_6:
        /*0028*/ 	.word	index@(_Z20within_radius_kernelPK6float3PiS_fi)
        /*002c*/ 	.word	0x00000000
.L_7:


//--------------------- .nv.compat                --------------------------
	.section	.nv.compat,"",@"SHT_CUDA_COMPAT_INFO"
	.align	4
        /*0000*/ 	.byte	0x02, 0x09, 0x00, 0x00, 0x02, 0x02, 0x01, 0x00, 0x02, 0x05, 0x05, 0x00, 0x03, 0x07, 0x01, 0x01
        /*0010*/ 	.byte	0x02, 0x03, 0x00, 0x00, 0x02, 0x06, 0x01, 0x00, 0x04, 0x0b, 0x08, 0x00, 0x01, 0x00, 0x00, 0x00
        /*0020*/ 	.byte	0x00, 0x00, 0x00, 0x00


//--------------------- .nv.info._Z20within_radius_kernelPK6float3PiS_fi --------------------------
	.section	.nv.info._Z20within_radius_kernelPK6float3PiS_fi,"",@"SHT_CUDA_INFO"
	.sectionflags	@""
	.align	4


	//----- nvinfo : EIATTR_CUDA_API_VERSION
	.align		4
        /*0000*/ 	.byte	0x04, 0x37
        /*0002*/ 	.short	(.L_9 - .L_8)
.L_8:
        /*0004*/ 	.word	0x00000082


	//----- nvinfo : EIATTR_KPARAM_INFO
	.align		4
.L_9:
        /*0008*/ 	.byte	0x04, 0x17
        /*000a*/ 	.short	(.L_11 - .L_10)
.L_10:
        /*000c*/ 	.word	0x00000000
        /*0010*/ 	.short	0x0004
        /*0012*/ 	.short	0x0020
        /*0014*/ 	.byte	0x00, 0xf0, 0x11, 0x00


	//----- nvinfo : EIATTR_KPARAM_INFO
	.align		4
.L_11:
        /*0018*/ 	.byte	0x04, 0x17
        /*001a*/ 	.short	(.L_13 - .L_12)
.L_12:
        /*001c*/ 	.word	0x00000000
        /*0020*/ 	.short	0x0003
        /*0022*/ 	.short	0x001c
        /*0024*/ 	.byte	0x00, 0xf0, 0x11, 0x00


	//----- nvinfo : EIATTR_KPARAM_INFO
	.align		4
.L_13:
        /*0028*/ 	.byte	0x04, 0x17
        /*002a*/ 	.short	(.L_15 - .L_14)
.L_14:
        /*002c*/ 	.word	0x00000000
        /*0030*/ 	.short	0x0002
        /*0032*/ 	.short	0x0010
        /*0034*/ 	.byte	0x00, 0xf0, 0x31, 0x00


	//----- nvinfo : EIATTR_KPARAM_INFO
	.align		4
.L_15:
        /*0038*/ 	.byte	0x04, 0x17
        /*003a*/ 	.short	(.L_17 - .L_16)
.L_16:
        /*003c*/ 	.word	0x00000000
        /*0040*/ 	.short	0x0001
        /*0042*/ 	.short	0x0008
        /*0044*/ 	.byte	0x00, 0xf5, 0x21, 0x00


	//----- nvinfo : EIATTR_KPARAM_INFO
	.align		4
.L_17:
        /*0048*/ 	.byte	0x04, 0x17
        /*004a*/ 	.short	(.L_19 - .L_18)
.L_18:
        /*004c*/ 	.word	0x00000000
        /*0050*/ 	.short	0x0000
        /*0052*/ 	.short	0x0000
        /*0054*/ 	.byte	0x00, 0xf5, 0x21, 0x00


	//----- nvinfo : EIATTR_SPARSE_MMA_MASK
	.align		4
.L_19:
        /*0058*/ 	.byte	0x03, 0x50
        /*005a*/ 	.short	0x0000


	//----- nvinfo : EIATTR_MAXREG_COUNT
	.align		4
        /*005c*/ 	.byte	0x03, 0x1b
        /*005e*/ 	.short	0x00ff


	//----- nvinfo : EIATTR_MERCURY_ISA_VERSION
	.align		4
        /*0060*/ 	.byte	0x03, 0x5f
        /*0062*/ 	.short	0x0101


	//----- nvinfo : EIATTR_VRC_CTA_INIT_COUNT
	.align		4
        /*0064*/ 	.byte	0x02, 0x4a
	.zero		1
	.zero		1


	//----- nvinfo : EIATTR_EXIT_INSTR_OFFSETS
	.align		4
        /*0068*/ 	.byte	0x04, 0x1c
        /*006a*/ 	.short	(.L_21 - .L_20)


	//   ....[0]....
.L_20:
        /*006c*/ 	.word	0x00000070


	//   ....[1]....
        /*0070*/ 	.word	0x000002a0


	//----- nvinfo : EIATTR_CRS_STACK_SIZE
	.align		4
.L_21:
        /*0074*/ 	.byte	0x04, 0x1e
        /*0076*/ 	.short	(.L_23 - .L_22)
.L_22:
        /*0078*/ 	.word	0x00000000


	//----- nvinfo : EIATTR_CBANK_PARAM_SIZE
	.align		4
.L_23:
        /*007c*/ 	.byte	0x03, 0x19
        /*007e*/ 	.short	0x0024


	//----- nvinfo : EIATTR_PARAM_CBANK
	.align		4
        /*0080*/ 	.byte	0x04, 0x0a
        /*0082*/ 	.short	(.L_25 - .L_24)
	.align		4
.L_24:
        /*0084*/ 	.word	index@(.nv.constant0._Z20within_radius_kernelPK6float3PiS_fi)
        /*0088*/ 	.short	0x0380
        /*008a*/ 	.short	0x0024


	//----- nvinfo : EIATTR_SW_WAR
	.align		4
.L_25:
        /*008c*/ 	.byte	0x04, 0x36
        /*008e*/ 	.short	(.L_27 - .L_26)
.L_26:
        /*0090*/ 	.word	0x00000008
.L_27:


//--------------------- .nv.callgraph             --------------------------
	.section	.nv.callgraph,"",@"SHT_CUDA_CALLGRAPH"
	.align	4
	.sectionentsize	8
	.align		4
        /*0000*/ 	.word	0x00000000
	.align		4
        /*0004*/ 	.word	0xffffffff
	.align		4
        /*0008*/ 	.word	0x00000000
	.align		4
        /*000c*/ 	.word	0xfffffffe
	.align		4
        /*0010*/ 	.word	0x00000000
	.align		4
        /*0014*/ 	.word	0xfffffffd
	.align		4
        /*0018*/ 	.word	0x00000000
	.align		4
        /*001c*/ 	.word	0xfffffffc


//--------------------- .text._Z20within_radius_kernelPK6float3PiS_fi --------------------------
	.section	.text._Z20within_radius_kernelPK6float3PiS_fi,"ax",@progbits
	.align	128
        .global         _Z20within_radius_kernelPK6float3PiS_fi
        .type           _Z20within_radius_kernelPK6float3PiS_fi,@function
        .size           _Z20within_radius_kernelPK6float3PiS_fi,(.L_x_5 - _Z20within_radius_kernelPK6float3PiS_fi)
        .other          _Z20within_radius_kernelPK6float3PiS_fi,@"STO_CUDA_ENTRY STV_DEFAULT"
_Z20within_radius_kernelPK6float3PiS_fi:
.text._Z20within_radius_kernelPK6float3PiS_fi:
[----:B------:R-:W-:Y:S01]  /*0000*/  LDC R1, c[0x0][0x37c] ;  /* 0x0000df00ff017b82 */ /* 0x000fe20000000800 */
[----:B------:R-:W0:Y:S01]  /*0010*/  S2R R2, SR_CTAID.X ;  /* 0x0000000000027919 */ /* 0x000e220000002500 */
[----:B------:R-:W0:Y:S01]  /*0020*/  LDCU UR4, c[0x0][0x360] ;  /* 0x00006c00ff0477ac */ /* 0x000e220008000800 */
[----:B------:R-:W0:Y:S01]  /*0030*/  S2R R3, SR_TID.X ;  /* 0x0000000000037919 */ /* 0x000e220000002100 */
[----:B------:R-:W1:Y:S01]  /*0040*/  LDCU UR5, c[0x0][0x3a0] ;  /* 0x00007400ff0577ac */ /* 0x000e620008000800 */
[----:B0-----:R-:W-:-:S05]  /*0050*/  IMAD R2, R2, UR4, R3 ;  /* 0x0000000402027c24 */ /* 0x001fca000f8e0203 */
[----:B-1----:R-:W-:-:S13]  /*0060*/  ISETP.GE.AND P0, PT, R2, UR5, PT ;  /* 0x0000000502007c0c */ /* 0x002fda000bf06270 */
[----:B------:R-:W-:Y:S05]  /*0070*/  @P0 EXIT ;  /* 0x000000000000094d */ /* 0x000fea0003800000 */
[----:B------:R-:W0:Y:S01]  /*0080*/  LDC.64 R4, c[0x0][0x380] ;  /* 0x0000e000ff047b82 */ /* 0x000e220000000a00 */
[----:B------:R-:W1:Y:S01]  /*0090*/  LDCU.64 UR4, c[0x0][0x358] ;  /* 0x00006b00ff0477ac */ /* 0x000e620008000a00 */
[----:B------:R-:W2:Y:S01]  /*00a0*/  LDCU.64 UR6, c[0x0][0x390] ;  /* 0x00007200ff0677ac */ /* 0x000ea20008000a00 */
[----:B------:R-:W3:Y:S01]  /*00b0*/  LDCU UR8, c[0x0][0x398] ;  /* 0x00007300ff0877ac */ /* 0x000ee20008000800 */
[----:B0-----:R-:W-:-:S05]  /*00c0*/  IMAD.WIDE R4, R2, 0xc, R4 ;  /* 0x0000000c02047825 */ /* 0x001fca00078e0204 */
[----:B-1----:R-:W2:Y:S04]  /*00d0*/  LDG.E.CONSTANT R3, desc[UR4][R4.64+0x4] ;  /* 0x0000040404037981 */ /* 0x002ea8000c1e9900 */
[----:B------:R-:W4:Y:S04]  /*00e0*/  LDG.E.CONSTANT R0, desc[UR4][R4.64] ;  /* 0x0000000404007981 */ /* 0x000f28000c1e9900 */
[----:B------:R-:W3:Y:S01]  /*00f0*/  LDG.E.CONSTANT R6, desc[UR4][R4.64+0x8] ;  /* 0x0000080404067981 */ /* 0x000ee2000c1e9900 */
[----:B------:R-:W-:Y:S01]  /*0100*/  BSSY.RECONVERGENT B0, `(.L_x_0) ;  /* 0x0000013000007945 */ /* 0x000fe20003800200 */
[----:B--2---:R-:W-:Y:S01]  /*0110*/  FADD R3, R3, -UR7 ;  /* 0x8000000703037e21 */ /* 0x004fe20008000000 */
[----:B----4-:R-:W-:-:S03]  /*0120*/  FADD R0, R0, -UR6 ;  /* 0x8000000600007e21 */ /* 0x010fc60008000000 */
[----:B------:R-:W-:Y:S01]  /*0130*/  FMUL R3, R3, R3 ;  /* 0x0000000303037220 */ /* 0x000fe20000400000 */
[----:B---3--:R-:W-:-:S03]  /*0140*/  FADD R6, R6, -UR8 ;  /* 0x8000000806067e21 */ /* 0x008fc60008000000 */
[----:B------:R-:W-:-:S04]  /*0150*/  FFMA R3, R0, R0, R3 ;  /* 0x0000000000037223 */ /* 0x000fc80000000003 */
[----:B------:R-:W-:-:S04]  /*0160*/  FFMA R0, R6, R6, R3 ;  /* 0x0000000606007223 */ /* 0x000fc80000000003 */
[----:B------:R0:W1:Y:S01]  /*0170*/  MUFU.RSQ R3, R0 ;  /* 0x0000000000037308 */ /* 0x0000620000001400 */
[----:B------:R-:W-:-:S04]  /*0180*/  IADD3 R6, PT, PT, R0, -0xd000000, RZ ;  /* 0xf300000000067810 */ /* 0x000fc80007ffe0ff */
[----:B------:R-:W-:-:S13]  /*0190*/  ISETP.GT.U32.AND P0, PT, R6, 0x727fffff, PT ;  /* 0x727fffff0600780c */ /* 0x000fda0003f04070 */
[----:B01----:R-:W-:Y:S05]  /*01a0*/  @!P0 BRA `(.L_x_1) ;  /* 0x0000000000108947 */ /* 0x003fea0003800000 */
[----:B------:R-:W-:-:S07]  /*01b0*/  MOV R8, 0x1d0 ;  /* 0x000001d000087802 */ /* 0x000fce0000000f00 */
[----:B------:R-:W-:Y:S05]  /*01c0*/  CALL.REL.NOINC `($__internal_0_$__cuda_sm20_sqrt_rn_f32_slowpath) ;  /* 0x0000000000387944 */ /* 0x000fea0003c00000 */
[----:B------:R-:W-:Y:S01]  /*01d0*/  MOV R0, R3 ;  /* 0x0000000300007202 */ /* 0x000fe20000000f00 */
[----:B------:R-:W-:Y:S06]  /*01e0*/  BRA `(.L_x_2) ;  /* 0x0000000000107947 */ /* 0x000fec0003800000 */
.L_x_1:
[----:B------:R-:W-:Y:S01]  /*01f0*/  FMUL.FTZ R5, R0, R3 ;  /* 0x0000000300057220 */ /* 0x000fe20000410000 */
[----:B------:R-:W-:-:S03]  /*0200*/  FMUL.FTZ R3, R3, 0.5 ;  /* 0x3f00000003037820 */ /* 0x000fc60000410000 */
[----:B------:R-:W-:-:S04]  /*0210*/  FFMA R0, -R5, R5, R0 ;  /* 0x0000000505007223 */ /* 0x000fc80000000100 */
[----:B------:R-:W-:-:S07]  /*0220*/  FFMA R0, R0, R3, R5 ;  /* 0x0000000300007223 */ /* 0x000fce0000000005 */
.L_x_2:
[----:B------:R-:W-:Y:S05]  /*0230*/  BSYNC.RECONVERGENT B0 ;  /* 0x0000000000007941 */ /* 0x000fea0003800200 */
.L_x_0:
[----:B------:R-:W0:Y:S01]  /*0240*/  LDC.64 R4, c[0x0][0x388] ;  /* 0x0000e200ff047b82 */ /* 0x000e220000000a00 */
[----:B------:R-:W1:Y:S02]  /*0250*/  LDCU UR6, c[0x0][0x39c] ;  /* 0x00007380ff0677ac */ /* 0x000e640008000800 */
[----:B-1----:R-:W-:Y:S01]  /*0260*/  FSETP.GEU.AND P0, PT, R0, UR6, PT ;  /* 0x0000000600007c0b */ /* 0x002fe2000bf0e000 */
[----:B0-----:R-:W-:-:S03]  /*0270*/  IMAD.WIDE R2, R2, 0x4, R4 ;  /* 0x0000000402027825 */ /* 0x001fc600078e0204 */
[----:B------:R-:W-:-:S05]  /*0280*/  SEL R5, RZ, 0x1, P0 ;  /* 0x00000001ff057807 */ /* 0x000fca0000000000 */
[----:B------:R-:W-:Y:S01]  /*0290*/  STG.E desc[UR4][R2.64], R5 ;  /* 0x0000000502007986 */ /* 0x000fe2000c101904 */
[----:B------:R-:W-:Y:S05]  /*02a0*/  EXIT ;  /* 0x000000000000794d */ /* 0x000fea0003800000 */
        .weak           $__internal_0_$__cuda_sm20_sqrt_rn_f32_slowpath
        .type           $__internal_0_$__cuda_sm20_sqrt_rn_f32_slowpath,@function
        .size           $__internal_0_$__cuda_sm20_sqrt_rn_f32_slowpath,(.L_x_5 - $__internal_0_$__cuda_sm20_sqrt_rn_f32_slowpath)
$__internal_0_$__cuda_sm20_sqrt_rn_f32_slowpath:
[----:B------:R-:W-:-:S13]  /*02b0*/  LOP3.LUT P0, RZ, R0, 0x7fffffff, RZ, 0xc0, !PT ;  /* 0x7fffffff00ff7812 */ /* 0x000fda000780c0ff */
[----:B------:R-:W-:Y:S01]  /*02c0*/  @!P0 MOV R3, R0 ;  /* 0x0000000000038202 */ /* 0x000fe20000000f00 */
[----:B------:R-:W-:Y:S06]  /*02d0*/  @!P0 BRA `(.L_x_3) ;  /* 0x0000000000408947 */ /* 0x000fec0003800000 */
[----:B------:R-:W-:-:S13]  /*02e0*/  FSETP.GEU.FTZ.AND P0, PT, R0, RZ, PT ;  /* 0x000000ff0000720b */ /* 0x000fda0003f1e000 */
[----:B------:R-:W-:Y:S01]  /*02f0*/  @!P0 MOV R3, 0x7fffffff ;  /* 0x7fffffff00038802 */ /* 0x000fe20000000f00 */
[----:B------:R-:W-:Y:S06]  /*0300*/  @!P0 BRA `(.L_x_3) ;  /* 0x0000000000348947 */ /* 0x000fec0003800000 */
[----:B------:R-:W-:-:S13]  /*0310*/  FSETP.GTU.FTZ.AND P0, PT, |R0|, +INF , PT ;  /* 0x7f8000000000780b */ /* 0x000fda0003f1c200 */
[----:B------:R-:W-:Y:S01]  /*0320*/  @P0 FADD.FTZ R3, R0, 1 ;  /* 0x3f80000000030421 */ /* 0x000fe20000010000 */
[----:B------:R-:W-:Y:S06]  /*0330*/  @P0 BRA `(.L_x_3) ;  /* 0x0000000000280947 */ /* 0x000fec0003800000 */
[----:B------:R-:W-:-:S13]  /*0340*/  FSETP.NEU.FTZ.AND P0, PT, |R0|, +INF , PT ;  /* 0x7f8000000000780b */ /* 0x000fda0003f1d200 */
[----:B------:R-:W-:-:S04]  /*0350*/  @P0 FFMA R4, R0, 1.84467440737095516160e+19, RZ ;  /* 0x5f80000000040823 */ /* 0x000fc800000000ff */
[----:B------:R-:W0:Y:S02]  /*0360*/  @P0 MUFU.RSQ R3, R4 ;  /* 0x0000000400030308 */ /* 0x000e240000001400 */
[----:B0-----:R-:W-:Y:S01]  /*0370*/  @P0 FMUL.FTZ R5, R4, R3 ;  /* 0x0000000304050220 */ /* 0x001fe20000410000 */
[----:B------:R-:W-:Y:S01]  /*0380*/  @P0 FMUL.FTZ R7, R3, 0.5 ;  /* 0x3f00000003070820 */ /* 0x000fe20000410000 */
[----:B------:R-:W-:Y:S02]  /*0390*/  @!P0 MOV R3, R0 ;  /* 0x0000000000038202 */ /* 0x000fe40000000f00 */
[----:B------:R-:W-:-:S04]  /*03a0*/  @P0 FADD.FTZ R6, -R5, -RZ ;  /* 0x800000ff05060221 */ /* 0x000fc80000010100 */
[----:B------:R-:W-:-:S04]  /*03b0*/  @P0 FFMA R6, R5, R6, R4 ;  /* 0x0000000605060223 */ /* 0x000fc80000000004 */
[----:B------:R-:W-:-:S04]  /*03c0*/  @P0 FFMA R6, R6, R7, R5 ;  /* 0x0000000706060223 */ /* 0x000fc80000000005 */
[----:B------:R-:W-:-:S07]  /*03d0*/  @P0 FMUL.FTZ R3, R6, 2.3283064365386962891e-10 ;  /* 0x2f80000006030820 */ /* 0x000fce0000410000 */
.L_x_3:
[----:B------:R-:W-:Y:S01]  /*03e0*/  HFMA2 R5, -RZ, RZ, 0, 0 ;  /* 0x00000000ff057431 */ /* 0x000fe200000001ff */
[----:B------:R-:W-:-:S04]  /*03f0*/  MOV R4, R8 ;  /* 0x0000000800047202 */ /* 0x000fc80000000f00 */
[----:B------:R-:W-:Y:S05]  /*0400*/  RET.REL.NODEC R4 `(_Z20within_radius_kernelPK6float3PiS_fi) ;  /* 0xfffffff804fc7950 */ /* 0x000fea0003c3ffff */
.L_x_4:
[----:B------:R-:W-:-:S00]  /*0410*/  BRA `(.L_x_4) ;  /* 0xfffffffc00fc7947 */ /* 0x000fc0000383ffff */
[----:B------:R-:W-:-:S00]  /*0420*/  NOP ;  /* 0x0000000000007918 */ /* 0x000fc00000000000 */
        /* <DEDUP_REMOVED lines=13> */
.L_x_5:


//--------------------- .nv.shared.reserved.0     --------------------------
	.section	.nv.shared.reserved.0,"aw",@nobits
	.weak		__nv_reservedSMEM_offset_0_alias
	.size		__nv_reservedSMEM_offset_0_alias, 0, 64
	.other		__nv_reservedSMEM_offset_0_alias,@"STO_CUDA_RESERVED_SHARED STV_DEFAULT"
__nv_reservedSMEM_offset_0_alias:
	.zero		0
	.zero		64


//--------------------- .nv.constant0._Z20within_radius_kernelPK6float3PiS_fi --------------------------
	.section	.nv.constant0._Z20within_radius_kernelPK6float3PiS_fi,"a",@progbits
	.sectionflags	@""
	.align	4
.nv.constant0._Z20within_radius_kernelPK6float3PiS_fi:
	.zero		932


//--------------------- SYMBOLS --------------------------

	.type		.nv.reservedSmem.offset0,@object
	.size		.nv.reservedSmem.offset0,0x4
